	.headerflags	@"EF_CUDA_TEXMODE_UNIFIED EF_CUDA_64BIT_ADDRESS EF_CUDA_ACCELERATORS EF_CUDA_SM90 EF_CUDA_VIRTUAL_SM(EF_CUDA_SM90)"
	.elftype	@"ET_EXEC"


//--------------------- .nv.info                  --------------------------
	.section	.nv.info,"",@"SHT_CUDA_INFO"
	.align	4


	//----- nvinfo : EIATTR_REGCOUNT
	.align		4
        /*0000*/ 	.byte	0x04, 0x2f
        /*0002*/ 	.short	(.L_1 - .L_0)
	.align		4
.L_0:
        /*0004*/ 	.word	index@(triton_poi_fused_0)
        /*0008*/ 	.word	0x0000001f


	//----- nvinfo : EIATTR_MIN_STACK_SIZE
	.align		4
.L_1:
        /*000c*/ 	.byte	0x04, 0x12
        /*000e*/ 	.short	(.L_3 - .L_2)
	.align		4
.L_2:
        /*0010*/ 	.word	index@(triton_poi_fused_0)
        /*0014*/ 	.word	0x00000000


	//----- nvinfo : EIATTR_FRAME_SIZE
	.align		4
.L_3:
        /*0018*/ 	.byte	0x04, 0x11
        /*001a*/ 	.short	(.L_5 - .L_4)
	.align		4
.L_4:
        /*001c*/ 	.word	index@(triton_poi_fused_0)
        /*0020*/ 	.word	0x00000000


	//----- nvinfo : EIATTR_MIN_STACK_SIZE
	.align		4
.L_5:
        /*0024*/ 	.byte	0x04, 0x12
        /*0026*/ 	.short	(.L_7 - .L_6)
	.align		4
.L_6:
        /*0028*/ 	.word	index@(triton_poi_fused_0)
        /*002c*/ 	.word	0x00000000
.L_7:


//--------------------- .nv.info.triton_poi_fused_0 --------------------------
	.section	.nv.info.triton_poi_fused_0,"",@"SHT_CUDA_INFO"
	.sectionflags	@""
	.align	4


	//----- nvinfo : EIATTR_CUDA_API_VERSION
	.align		4
        /*0000*/ 	.byte	0x04, 0x37
        /*0002*/ 	.short	(.L_9 - .L_8)
.L_8:
        /*0004*/ 	.word	0x0000007c


	//----- nvinfo : EIATTR_KPARAM_INFO
	.align		4
.L_9:
        /*0008*/ 	.byte	0x04, 0x17
        /*000a*/ 	.short	(.L_11 - .L_10)
.L_10:
        /*000c*/ 	.word	0x00000000
        /*0010*/ 	.short	0x0003
        /*0012*/ 	.short	0x0014
        /*0014*/ 	.byte	0x00, 0xf0, 0x11, 0x00


	//----- nvinfo : EIATTR_KPARAM_INFO
	.align		4
.L_11:
        /*0018*/ 	.byte	0x04, 0x17
        /*001a*/ 	.short	(.L_13 - .L_12)
.L_12:
        /*001c*/ 	.word	0x00000000
        /*0020*/ 	.short	0x0002
        /*0022*/ 	.short	0x0010
        /*0024*/ 	.byte	0x00, 0xf0, 0x11, 0x00


	//----- nvinfo : EIATTR_KPARAM_INFO
	.align		4
.L_13:
        /*0028*/ 	.byte	0x04, 0x17
        /*002a*/ 	.short	(.L_15 - .L_14)
.L_14:
        /*002c*/ 	.word	0x00000000
        /*0030*/ 	.short	0x0001
        /*0032*/ 	.short	0x0008
        /*0034*/ 	.byte	0x00, 0xf4, 0x21, 0x00


	//----- nvinfo : EIATTR_KPARAM_INFO
	.align		4
.L_15:
        /*0038*/ 	.byte	0x04, 0x17
        /*003a*/ 	.short	(.L_17 - .L_16)
.L_16:
        /*003c*/ 	.word	0x00000000
        /*0040*/ 	.short	0x0000
        /*0042*/ 	.short	0x0000
        /*0044*/ 	.byte	0x00, 0xf4, 0x21, 0x00


	//----- nvinfo : EIATTR_SPARSE_MMA_MASK
	.align		4
.L_17:
        /*0048*/ 	.byte	0x03, 0x50
        /*004a*/ 	.short	0x0000


	//----- nvinfo : EIATTR_MAXREG_COUNT
	.align		4
        /*004c*/ 	.byte	0x03, 0x1b
        /*004e*/ 	.short	0x00ff


	//----- nvinfo : EIATTR_EXIT_INSTR_OFFSETS
	.align		4
        /*0050*/ 	.byte	0x04, 0x1c
        /*0052*/ 	.short	(.L_19 - .L_18)


	//   ....[0]....
.L_18:
        /*0054*/ 	.word	0x00000870


	//   ....[1]....
        /*0058*/ 	.word	0x00000900


	//----- nvinfo : EIATTR_REQNTID
	.align		4
.L_19:
        /*005c*/ 	.byte	0x04, 0x10
        /*005e*/ 	.short	(.L_21 - .L_20)
.L_20:
        /*0060*/ 	.word	0x00000080
        /*0064*/ 	.word	0x00000001
        /*0068*/ 	.word	0x00000001


	//----- nvinfo : EIATTR_CBANK_PARAM_SIZE
	.align		4
.L_21:
        /*006c*/ 	.byte	0x03, 0x19
        /*006e*/ 	.short	0x0018


	//----- nvinfo : EIATTR_PARAM_CBANK
	.align		4
        /*0070*/ 	.byte	0x04, 0x0a
        /*0072*/ 	.short	(.L_23 - .L_22)
	.align		4
.L_22:
        /*0074*/ 	.word	index@(.nv.constant0.triton_poi_fused_0)
        /*0078*/ 	.short	0x0210
        /*007a*/ 	.short	0x0018


	//----- nvinfo : EIATTR_SW_WAR
	.align		4
.L_23:
        /*007c*/ 	.byte	0x04, 0x36
        /*007e*/ 	.short	(.L_25 - .L_24)
.L_24:
        /*0080*/ 	.word	0x00000008
.L_25:


//--------------------- .nv.callgraph             --------------------------
	.section	.nv.callgraph,"",@"SHT_CUDA_CALLGRAPH"
	.align	4
	.sectionentsize	8
	.align		4
        /*0000*/ 	.word	0x00000000
	.align		4
        /*0004*/ 	.word	0xffffffff
	.align		4
        /*0008*/ 	.word	0x00000000
	.align		4
        /*000c*/ 	.word	0xfffffffe
	.align		4
        /*0010*/ 	.word	0x00000000
	.align		4
        /*0014*/ 	.word	0xfffffffd
	.align		4
        /*0018*/ 	.word	0x00000000
	.align		4
        /*001c*/ 	.word	0xfffffffc


//--------------------- .text.triton_poi_fused_0  --------------------------
	.section	.text.triton_poi_fused_0,"ax",@progbits
	.sectionflags	@"SHF_BARRIERS=1"
	.align	128
        .global         triton_poi_fused_0
        .type           triton_poi_fused_0,@function
        .size           triton_poi_fused_0,(.L_x_1 - triton_poi_fused_0)
        .other          triton_poi_fused_0,@"STO_CUDA_ENTRY STV_DEFAULT"
triton_poi_fused_0:
.text.triton_poi_fused_0:
[----:B------:R-:W0:Y:S01]  /*0000*/  LDC R1, c[0x0][0x28] ;  /* 0x00000a00ff017b82 */ /* 0x000e220000000800 */
[----:B------:R-:W1:Y:S07]  /*0010*/  S2R R13, SR_CTAID.X ;  /* 0x00000000000d7919 */ /* 0x000e6e0000002500 */
[----:B------:R-:W2:Y:S01]  /*0020*/  LDC.64 R2, c[0x0][0x210] ;  /* 0x00008400ff027b82 */ /* 0x000ea20000000a00 */
[----:B------:R-:W-:Y:S02]  /*0030*/  CS2R R8, SRZ ;  /* 0x0000000000087805 */ /* 0x000fe4000001ff00 */
[----:B------:R-:W-:Y:S01]  /*0040*/  CS2R R10, SRZ ;  /* 0x00000000000a7805 */ /* 0x000fe2000001ff00 */
[----:B------:R-:W3:Y:S01]  /*0050*/  S2R R0, SR_TID.X ;  /* 0x0000000000007919 */ /* 0x000ee20000002100 */
[----:B------:R-:W-:Y:S01]  /*0060*/  ULDC.64 UR6, c[0x0][0x208] ;  /* 0x0000820000067ab9 */ /* 0x000fe20000000a00 */
[----:B------:R-:W4:Y:S01]  /*0070*/  S2R R12, SR_CTAID.Y ;  /* 0x00000000000c7919 */ /* 0x000f220000002600 */
[----:B-1----:R-:W-:-:S02]  /*0080*/  IMAD.SHL.U32 R13, R13, 0x10, RZ ;  /* 0x000000100d0d7824 */ /* 0x002fc400078e00ff */
[----:B---3--:R-:W-:Y:S01]  /*0090*/  IMAD.SHL.U32 R4, R0, 0x4, RZ ;  /* 0x0000000400047824 */ /* 0x008fe200078e00ff */
[----:B------:R-:W-:Y:S01]  /*00a0*/  SHF.R.U32.HI R17, RZ, 0x2, R0 ;  /* 0x00000002ff117819 */ /* 0x000fe20000011600 */
[----:B----4-:R-:W-:-:S03]  /*00b0*/  IMAD.SHL.U32 R12, R12, 0x40, RZ ;  /* 0x000000400c0c7824 */ /* 0x010fc600078e00ff */
[----:B------:R-:W-:Y:S02]  /*00c0*/  LOP3.LUT R5, R13, 0xc, R4, 0xf8, !PT ;  /* 0x0000000c0d057812 */ /* 0x000fe400078ef804 */
[----:B------:R-:W-:Y:S02]  /*00d0*/  SGXT.U32 R17, R17, 0x5 ;  /* 0x000000051111781a */ /* 0x000fe40000000000 */
[----:B------:R-:W-:Y:S02]  /*00e0*/  ISETP.GE.AND P0, PT, R5, 0x10, PT ;  /* 0x000000100500780c */ /* 0x000fe40003f06270 */
[----:B------:R-:W-:-:S04]  /*00f0*/  LOP3.LUT R4, R12, R17, RZ, 0xfc, !PT ;  /* 0x000000110c047212 */ /* 0x000fc800078efcff */
[C---:B------:R-:W-:Y:S01]  /*0100*/  ISETP.LT.AND P1, PT, R4.reuse, 0x120, !P0 ;  /* 0x000001200400780c */ /* 0x040fe20004721270 */
[----:B------:R-:W-:-:S04]  /*0110*/  IMAD R15, R4, 0x10, R5 ;  /* 0x00000010040f7824 */ /* 0x000fc800078e0205 */
[----:B--2---:R-:W-:-:S08]  /*0120*/  IMAD.WIDE R14, R15, 0x4, R2 ;  /* 0x000000040f0e7825 */ /* 0x004fd000078e0202 */
[----:B------:R-:W2:Y:S01]  /*0130*/  @P1 LDG.E.EL.128 R8, desc[UR6][R14.64] ;  /* 0x000000060e081981 */ /* 0x000ea2000c2e1d00 */
[----:B------:R-:W-:Y:S02]  /*0140*/  LOP3.LUT R4, R12, 0x20, R17, 0xfe, !PT ;  /* 0x000000200c047812 */ /* 0x000fe400078efe11 */
[----:B------:R-:W-:Y:S02]  /*0150*/  CS2R R6, SRZ ;  /* 0x0000000000067805 */ /* 0x000fe4000001ff00 */
[C---:B------:R-:W-:Y:S01]  /*0160*/  ISETP.LT.AND P0, PT, R4.reuse, 0x120, !P0 ;  /* 0x000001200400780c */ /* 0x040fe20004701270 */
[----:B------:R-:W-:-:S04]  /*0170*/  IMAD R5, R4, 0x10, R5 ;  /* 0x0000001004057824 */ /* 0x000fc800078e0205 */
[----:B------:R-:W-:Y:S01]  /*0180*/  IMAD.WIDE R2, R5, 0x4, R2 ;  /* 0x0000000405027825 */ /* 0x000fe200078e0202 */
[----:B------:R-:W-:-:S07]  /*0190*/  CS2R R4, SRZ ;  /* 0x0000000000047805 */ /* 0x000fce000001ff00 */
[----:B------:R1:W3:Y:S01]  /*01a0*/  @P0 LDG.E.EL.128 R4, desc[UR6][R2.64] ;  /* 0x0000000602040981 */ /* 0x0002e2000c2e1d00 */
[----:B------:R-:W4:Y:S01]  /*01b0*/  S2UR UR5, SR_CgaCtaId ;  /* 0x00000000000579c3 */ /* 0x000f220000008800 */
[----:B------:R-:W-:Y:S01]  /*01c0*/  UMOV UR4, 0x400 ;  /* 0x0000040000047882 */ /* 0x000fe20000000000 */
[----:B------:R-:W-:Y:S01]  /*01d0*/  SHF.R.U32.HI R21, RZ, 0x4, R0 ;  /* 0x00000004ff157819 */ /* 0x000fe20000011600 */
[----:B------:R-:W5:Y:S01]  /*01e0*/  S2R R19, SR_TID.X ;  /* 0x0000000000137919 */ /* 0x000f620000002100 */
[----:B------:R-:W-:Y:S02]  /*01f0*/  LOP3.LUT R0, R13, 0xf, R0, 0xf8, !PT ;  /* 0x0000000f0d007812 */ /* 0x000fe400078ef800 */
[----:B------:R-:W-:Y:S02]  /*0200*/  SGXT.U32 R21, R21, 0x3 ;  /* 0x000000031515781a */ /* 0x000fe40000000000 */
[----:B------:R-:W-:Y:S01]  /*0210*/  ISETP.GE.AND P0, PT, R0, 0x10, PT ;  /* 0x000000100000780c */ /* 0x000fe20003f06270 */
[----:B-1----:R-:W1:Y:S01]  /*0220*/  LDC.64 R2, c[0x0][0x218] ;  /* 0x00008600ff027b82 */ /* 0x002e620000000a00 */
[----:B------:R-:W-:-:S02]  /*0230*/  LOP3.LUT R23, R12, 0x8, R21, 0xfe, !PT ;  /* 0x000000080c177812 */ /* 0x000fc400078efe15 */
[----:B------:R-:W-:Y:S02]  /*0240*/  LOP3.LUT R18, R12, R21, RZ, 0xfc, !PT ;  /* 0x000000150c127212 */ /* 0x000fe400078efcff */
[C---:B------:R-:W-:Y:S01]  /*0250*/  ISETP.LT.AND P6, PT, R23.reuse, 0x120, !P0 ;  /* 0x000001201700780c */ /* 0x040fe200047c1270 */
[----:B------:R-:W-:Y:S01]  /*0260*/  IMAD.HI R24, R23, 0x55555556, RZ ;  /* 0x5555555617187827 */ /* 0x000fe200078e02ff */
[----:B------:R-:W-:Y:S02]  /*0270*/  LOP3.LUT R16, R12, 0x18, R21, 0xfe, !PT ;  /* 0x000000180c107812 */ /* 0x000fe400078efe15 */
[----:B------:R-:W-:Y:S02]  /*0280*/  LOP3.LUT R15, R12, 0x20, R21, 0xfe, !PT ;  /* 0x000000200c0f7812 */ /* 0x000fe400078efe15 */
[----:B------:R-:W-:Y:S02]  /*0290*/  LOP3.LUT R13, R12, 0x30, R21, 0xfe, !PT ;  /* 0x000000300c0d7812 */ /* 0x000fe400078efe15 */
[----:B------:R-:W-:Y:S01]  /*02a0*/  ISETP.LT.AND P2, PT, R18, 0x120, !P0 ;  /* 0x000001201200780c */ /* 0x000fe20004741270 */
[----:B----4-:R-:W-:Y:S01]  /*02b0*/  UPRMT UR4, UR5, 0x654, UR4 ;  /* 0x0000065405047896 */ /* 0x010fe20008000004 */
[----:B------:R-:W-:-:S02]  /*02c0*/  ISETP.LT.AND P3, PT, R15, 0x120, !P0 ;  /* 0x000001200f00780c */ /* 0x000fc40004761270 */
[----:B------:R-:W-:Y:S01]  /*02d0*/  ISETP.LT.AND P5, PT, R13, 0x120, !P0 ;  /* 0x000001200d00780c */ /* 0x000fe200047a1270 */
[C---:B0----5:R-:W-:Y:S01]  /*02e0*/  IMAD.SHL.U32 R14, R19.reuse, 0x4, RZ ;  /* 0x00000004130e7824 */ /* 0x061fe200078e00ff */
[----:B------:R-:W-:-:S04]  /*02f0*/  LOP3.LUT R19, R19, 0x7f, RZ, 0xc0, !PT ;  /* 0x0000007f13137812 */ /* 0x000fc800078ec0ff */
[----:B------:R-:W-:Y:S01]  /*0300*/  LOP3.LUT R14, R14, 0x1fc, RZ, 0xc0, !PT ;  /* 0x000001fc0e0e7812 */ /* 0x000fe200078ec0ff */
[----:B------:R-:W-:Y:S01]  /*0310*/  IMAD.IADD R22, R21, 0x1, R19 ;  /* 0x0000000115167824 */ /* 0x000fe200078e0213 */
[C---:B------:R-:W-:Y:S02]  /*0320*/  LOP3.LUT R26, R19.reuse, 0x80, RZ, 0xfc, !PT ;  /* 0x00000080131a7812 */ /* 0x040fe400078efcff */
[----:B------:R-:W-:Y:S01]  /*0330*/  LOP3.LUT R28, R19, 0x100, RZ, 0xfc, !PT ;  /* 0x00000100131c7812 */ /* 0x000fe200078efcff */
[----:B------:R-:W-:Y:S01]  /*0340*/  IMAD.IADD R14, R17, 0x1, R14 ;  /* 0x00000001110e7824 */ /* 0x000fe200078e020e */
[----:B------:R-:W-:Y:S02]  /*0350*/  LOP3.LUT R17, R12, 0x10, R21, 0xfe, !PT ;  /* 0x000000100c117812 */ /* 0x000fe400078efe15 */
[----:B------:R-:W-:Y:S02]  /*0360*/  LOP3.LUT R27, R19, 0x180, RZ, 0xfc, !PT ;  /* 0x00000180131b7812 */ /* 0x000fe400078efcff */
[----:B------:R-:W-:-:S02]  /*0370*/  LEA R20, R14, UR4, 0x2 ;  /* 0x000000040e147c11 */ /* 0x000fc4000f8e10ff */
[----:B------:R-:W-:Y:S02]  /*0380*/  LEA.HI R25, R28, R19, RZ, 0x1c ;  /* 0x000000131c197211 */ /* 0x000fe400078fe0ff */
[----:B------:R-:W-:Y:S02]  /*0390*/  LEA R22, R22, UR4, 0x2 ;  /* 0x0000000416167c11 */ /* 0x000fe4000f8e10ff */
[----:B------:R-:W-:Y:S02]  /*03a0*/  LEA R25, R25, UR4, 0x2 ;  /* 0x0000000419197c11 */ /* 0x000fe4000f8e10ff */
[----:B------:R-:W-:Y:S02]  /*03b0*/  LOP3.LUT R14, R12, 0x28, R21, 0xfe, !PT ;  /* 0x000000280c0e7812 */ /* 0x000fe400078efe15 */
[----:B------:R-:W-:Y:S02]  /*03c0*/  LOP3.LUT R12, R12, 0x38, R21, 0xfe, !PT ;  /* 0x000000380c0c7812 */ /* 0x000fe400078efe15 */
[----:B------:R-:W-:-:S02]  /*03d0*/  ISETP.LT.AND P1, PT, R17, 0x120, !P0 ;  /* 0x000001201100780c */ /* 0x000fc40004721270 */
[----:B------:R-:W-:Y:S01]  /*03e0*/  ISETP.LT.AND P4, PT, R14, 0x120, !P0 ;  /* 0x000001200e00780c */ /* 0x000fe20004781270 */
[----:B--2---:R0:W-:Y:S04]  /*03f0*/  STS [R20], R8 ;  /* 0x0000000814007388 */ /* 0x0041e80000000800 */
[----:B------:R2:W-:Y:S04]  /*0400*/  STS [R20+0x4], R9 ;  /* 0x0000040914007388 */ /* 0x0005e80000000800 */
[----:B------:R4:W-:Y:S01]  /*0410*/  STS [R20+0x8], R10 ;  /* 0x0000080a14007388 */ /* 0x0009e20000000800 */
[----:B0-----:R-:W-:-:S03]  /*0420*/  LEA.HI R8, R24, R24, RZ, 0x1 ;  /* 0x0000001818087211 */ /* 0x001fc600078f08ff */
[----:B------:R0:W-:Y:S01]  /*0430*/  STS [R20+0xc], R11 ;  /* 0x00000c0b14007388 */ /* 0x0001e20000000800 */
[----:B------:R-:W-:Y:S01]  /*0440*/  LEA.HI R24, R26, R19, RZ, 0x1c ;  /* 0x000000131a187211 */ /* 0x000fe200078fe0ff */
[----:B--2---:R-:W-:Y:S01]  /*0450*/  IMAD.HI R9, R18, 0x55555556, RZ ;  /* 0x5555555612097827 */ /* 0x004fe200078e02ff */
[----:B------:R-:W-:Y:S02]  /*0460*/  BAR.SYNC.DEFER_BLOCKING 0x0 ;  /* 0x0000000000007b1d */ /* 0x000fe40000010000 */
[----:B------:R-:W-:Y:S01]  /*0470*/  LEA R24, R24, UR4, 0x2 ;  /* 0x0000000418187c11 */ /* 0x000fe2000f8e10ff */
[----:B------:R-:W-:Y:S01]  /*0480*/  IMAD R23, R8, -0x3, R23 ;  /* 0xfffffffd08177824 */ /* 0x000fe200078e0217 */
[----:B------:R-:W-:Y:S02]  /*0490*/  LEA.HI R9, R9, R9, RZ, 0x1 ;  /* 0x0000000909097211 */ /* 0x000fe400078f08ff */
[----:B----4-:R-:W-:Y:S01]  /*04a0*/  LEA.HI R10, R27, R19, RZ, 0x1c ;  /* 0x000000131b0a7211 */ /* 0x010fe200078fe0ff */
[----:B0-----:R-:W-:-:S03]  /*04b0*/  IMAD.HI R11, R17, 0x55555556, RZ ;  /* 0x55555556110b7827 */ /* 0x001fc600078e02ff */
[----:B------:R-:W-:Y:S01]  /*04c0*/  LEA R10, R10, UR4, 0x2 ;  /* 0x000000040a0a7c11 */ /* 0x000fe2000f8e10ff */
[----:B------:R-:W-:Y:S01]  /*04d0*/  IMAD R23, R8, 0x30, R23 ;  /* 0x0000003008177824 */ /* 0x000fe200078e0217 */
[----:B------:R-:W-:Y:S01]  /*04e0*/  LEA.HI R8, R11, R11, RZ, 0x1 ;  /* 0x0000000b0b087211 */ /* 0x000fe200078f08ff */
[----:B------:R-:W-:-:S04]  /*04f0*/  IMAD R11, R9, -0x3, R18 ;  /* 0xfffffffd090b7824 */ /* 0x000fc800078e0212 */
[----:B------:R-:W-:Y:S02]  /*0500*/  IMAD R19, R8, -0x3, R17 ;  /* 0xfffffffd08137824 */ /* 0x000fe400078e0211 */
[----:B------:R-:W-:Y:S02]  /*0510*/  IMAD R26, R0, 0x3, R11 ;  /* 0x00000003001a7824 */ /* 0x000fe400078e020b */
[----:B------:R-:W-:Y:S02]  /*0520*/  IMAD R19, R8, 0x30, R19 ;  /* 0x0000003008137824 */ /* 0x000fe400078e0213 */
[----:B------:R-:W-:Y:S01]  /*0530*/  IMAD R9, R9, 0x30, R26 ;  /* 0x0000003009097824 */ /* 0x000fe200078e021a */
[----:B------:R-:W0:Y:S03]  /*0540*/  LDS R21, [R22] ;  /* 0x0000000016157984 */ /* 0x000e260000000800 */
[----:B-1----:R-:W-:Y:S01]  /*0550*/  IMAD.WIDE R8, R9, 0x4, R2 ;  /* 0x0000000409087825 */ /* 0x002fe200078e0202 */
[----:B------:R-:W1:Y:S04]  /*0560*/  LDS R18, [R24+0x200] ;  /* 0x0002000018127984 */ /* 0x000e680000000800 */
[----:B------:R-:W2:Y:S04]  /*0570*/  LDS R17, [R25+0x400] ;  /* 0x0004000019117984 */ /* 0x000ea80000000800 */
[----:B------:R-:W4:Y:S01]  /*0580*/  LDS R11, [R10+0x600] ;  /* 0x000600000a0b7984 */ /* 0x000f220000000800 */
[----:B------:R-:W-:Y:S06]  /*0590*/  BAR.SYNC.DEFER_BLOCKING 0x0 ;  /* 0x0000000000007b1d */ /* 0x000fec0000010000 */
[----:B---3--:R3:W-:Y:S04]  /*05a0*/  STS [R20], R4 ;  /* 0x0000000414007388 */ /* 0x0087e80000000800 */
[----:B------:R5:W-:Y:S04]  /*05b0*/  STS [R20+0x4], R5 ;  /* 0x0000040514007388 */ /* 0x000be80000000800 */
[----:B------:R5:W-:Y:S01]  /*05c0*/  STS [R20+0x8], R6 ;  /* 0x0000080614007388 */ /* 0x000be20000000800 */
[----:B---3--:R-:W-:-:S03]  /*05d0*/  IMAD.HI R4, R16, 0x55555556, RZ ;  /* 0x5555555610047827 */ /* 0x008fc600078e02ff */
[----:B------:R3:W-:Y:S01]  /*05e0*/  STS [R20+0xc], R7 ;  /* 0x00000c0714007388 */ /* 0x0007e20000000800 */
[----:B-----5:R-:W-:Y:S01]  /*05f0*/  IMAD.HI R5, R14, 0x55555556, RZ ;  /* 0x555555560e057827 */ /* 0x020fe200078e02ff */
[----:B------:R-:W-:Y:S03]  /*0600*/  BAR.SYNC.DEFER_BLOCKING 0x0 ;  /* 0x0000000000007b1d */ /* 0x000fe60000010000 */
[----:B------:R-:W-:-:S04]  /*0610*/  IMAD.HI R6, R15, 0x55555556, RZ ;  /* 0x555555560f067827 */ /* 0x000fc800078e02ff */
[----:B---3--:R-:W-:Y:S01]  /*0620*/  IMAD.HI R20, R13, 0x55555556, RZ ;  /* 0x555555560d147827 */ /* 0x008fe200078e02ff */
[----:B------:R-:W-:Y:S02]  /*0630*/  LEA.HI R7, R4, R4, RZ, 0x1 ;  /* 0x0000000404077211 */ /* 0x000fe400078f08ff */
[----:B------:R-:W-:-:S05]  /*0640*/  LEA.HI R6, R6, R6, RZ, 0x1 ;  /* 0x0000000606067211 */ /* 0x000fca00078f08ff */
[----:B------:R-:W-:-:S04]  /*0650*/  IMAD R15, R6, -0x3, R15 ;  /* 0xfffffffd060f7824 */ /* 0x000fc800078e020f */
[----:B------:R-:W-:-:S04]  /*0660*/  IMAD R15, R6, 0x30, R15 ;  /* 0x00000030060f7824 */ /* 0x000fc800078e020f */
[----:B------:R-:W-:Y:S01]  /*0670*/  IMAD R15, R0, 0x3, R15 ;  /* 0x00000003000f7824 */ /* 0x000fe200078e020f */
[----:B------:R-:W3:Y:S04]  /*0680*/  LDS R22, [R22] ;  /* 0x0000000016167984 */ /* 0x000ee80000000800 */
[----:B------:R-:W5:Y:S04]  /*0690*/  LDS R24, [R24+0x200] ;  /* 0x0002000018187984 */ /* 0x000f680000000800 */
[----:B------:R-:W3:Y:S04]  /*06a0*/  LDS R25, [R25+0x400] ;  /* 0x0004000019197984 */ /* 0x000ee80000000800 */
[----:B0-----:R0:W-:Y:S01]  /*06b0*/  @P2 STG.E desc[UR6][R8.64], R21 ;  /* 0x0000001508002986 */ /* 0x0011e2000c101906 */
[----:B------:R-:W-:Y:S01]  /*06c0*/  ISETP.LT.AND P2, PT, R16, 0x120, !P0 ;  /* 0x000001201000780c */ /* 0x000fe20004741270 */
[----:B------:R-:W-:Y:S01]  /*06d0*/  IMAD R16, R7, -0x3, R16 ;  /* 0xfffffffd07107824 */ /* 0x000fe200078e0210 */
[----:B------:R-:W-:-:S02]  /*06e0*/  ISETP.LT.AND P0, PT, R12, 0x120, !P0 ;  /* 0x000001200c00780c */ /* 0x000fc40004701270 */
[----:B0-----:R-:W-:Y:S01]  /*06f0*/  LEA.HI R9, R5, R5, RZ, 0x1 ;  /* 0x0000000505097211 */ /* 0x001fe200078f08ff */
[----:B------:R-:W-:Y:S01]  /*0700*/  IMAD R21, R7, 0x30, R16 ;  /* 0x0000003007157824 */ /* 0x000fe200078e0210 */
[----:B------:R-:W-:Y:S01]  /*0710*/  LEA.HI R8, R20, R20, RZ, 0x1 ;  /* 0x0000001414087211 */ /* 0x000fe200078f08ff */
[----:B------:R-:W-:Y:S02]  /*0720*/  IMAD R5, R0, 0x3, R23 ;  /* 0x0000000300057824 */ /* 0x000fe400078e0217 */
[C---:B------:R-:W-:Y:S02]  /*0730*/  IMAD R14, R9.reuse, -0x3, R14 ;  /* 0xfffffffd090e7824 */ /* 0x040fe400078e020e */
[C---:B------:R-:W-:Y:S02]  /*0740*/  IMAD R13, R8.reuse, -0x3, R13 ;  /* 0xfffffffd080d7824 */ /* 0x040fe400078e020d */
[----:B------:R-:W-:Y:S02]  /*0750*/  IMAD R23, R9, 0x30, R14 ;  /* 0x0000003009177824 */ /* 0x000fe400078e020e */
[----:B------:R-:W-:-:S02]  /*0760*/  IMAD R13, R8, 0x30, R13 ;  /* 0x00000030080d7824 */ /* 0x000fc400078e020d */
[C---:B------:R-:W-:Y:S02]  /*0770*/  IMAD R7, R0.reuse, 0x3, R19 ;  /* 0x0000000300077824 */ /* 0x040fe400078e0213 */
[----:B------:R-:W-:Y:S02]  /*0780*/  IMAD R9, R0, 0x3, R21 ;  /* 0x0000000300097824 */ /* 0x000fe400078e0215 */
[----:B------:R-:W-:-:S04]  /*0790*/  IMAD.WIDE R4, R5, 0x4, R2 ;  /* 0x0000000405047825 */ /* 0x000fc800078e0202 */
[C---:B------:R-:W-:Y:S01]  /*07a0*/  IMAD R21, R0.reuse, 0x3, R23 ;  /* 0x0000000300157824 */ /* 0x040fe200078e0217 */
[----:B-1----:R0:W-:Y:S01]  /*07b0*/  @P6 STG.E desc[UR6][R4.64], R18 ;  /* 0x0000001204006986 */ /* 0x0021e2000c101906 */
[----:B------:R-:W-:Y:S02]  /*07c0*/  IMAD R13, R0, 0x3, R13 ;  /* 0x00000003000d7824 */ /* 0x000fe400078e020d */
[----:B------:R-:W-:-:S04]  /*07d0*/  IMAD.WIDE R6, R7, 0x4, R2 ;  /* 0x0000000407067825 */ /* 0x000fc800078e0202 */
[--C-:B------:R-:W-:Y:S01]  /*07e0*/  IMAD.WIDE R8, R9, 0x4, R2.reuse ;  /* 0x0000000409087825 */ /* 0x100fe200078e0202 */
[----:B--2---:R2:W-:Y:S03]  /*07f0*/  @P1 STG.E desc[UR6][R6.64], R17 ;  /* 0x0000001106001986 */ /* 0x0045e6000c101906 */
[--C-:B------:R-:W-:Y:S01]  /*0800*/  IMAD.WIDE R14, R15, 0x4, R2.reuse ;  /* 0x000000040f0e7825 */ /* 0x100fe200078e0202 */
[----:B----4-:R2:W-:Y:S03]  /*0810*/  @P2 STG.E desc[UR6][R8.64], R11 ;  /* 0x0000000b08002986 */ /* 0x0105e6000c101906 */
[--C-:B------:R-:W-:Y:S01]  /*0820*/  IMAD.WIDE R20, R21, 0x4, R2.reuse ;  /* 0x0000000415147825 */ /* 0x100fe200078e0202 */
[----:B---3--:R2:W-:Y:S03]  /*0830*/  @P3 STG.E desc[UR6][R14.64], R22 ;  /* 0x000000160e003986 */ /* 0x0085e6000c101906 */
[----:B0-----:R-:W-:Y:S01]  /*0840*/  IMAD.WIDE R4, R13, 0x4, R2 ;  /* 0x000000040d047825 */ /* 0x001fe200078e0202 */
[----:B-----5:R2:W-:Y:S04]  /*0850*/  @P4 STG.E desc[UR6][R20.64], R24 ;  /* 0x0000001814004986 */ /* 0x0205e8000c101906 */
[----:B------:R2:W-:Y:S01]  /*0860*/  @P5 STG.E desc[UR6][R4.64], R25 ;  /* 0x0000001904005986 */ /* 0x0005e2000c101906 */
[----:B------:R-:W-:Y:S05]  /*0870*/  @!P0 EXIT ;  /* 0x000000000000894d */ /* 0x000fea0003800000 */
[----:B--2---:R-:W0:Y:S01]  /*0880*/  LDS R7, [R10+0x600] ;  /* 0x000600000a077984 */ /* 0x004e220000000800 */
[----:B------:R-:W-:-:S05]  /*0890*/  IMAD.HI R4, R12, 0x55555556, RZ ;  /* 0x555555560c047827 */ /* 0x000fca00078e02ff */
[----:B------:R-:W-:-:S05]  /*08a0*/  LEA.HI R5, R4, R4, RZ, 0x1 ;  /* 0x0000000404057211 */ /* 0x000fca00078f08ff */
[----:B------:R-:W-:-:S04]  /*08b0*/  IMAD R12, R5, -0x3, R12 ;  /* 0xfffffffd050c7824 */ /* 0x000fc800078e020c */
[----:B------:R-:W-:-:S04]  /*08c0*/  IMAD R5, R5, 0x30, R12 ;  /* 0x0000003005057824 */ /* 0x000fc800078e020c */
[----:B------:R-:W-:-:S04]  /*08d0*/  IMAD R5, R0, 0x3, R5 ;  /* 0x0000000300057824 */ /* 0x000fc800078e0205 */
[----:B------:R-:W-:-:S05]  /*08e0*/  IMAD.WIDE R2, R5, 0x4, R2 ;  /* 0x0000000405027825 */ /* 0x000fca00078e0202 */
[----:B0-----:R-:W-:Y:S01]  /*08f0*/  STG.E desc[UR6][R2.64], R7 ;  /* 0x0000000702007986 */ /* 0x001fe2000c101906 */
[----:B------:R-:W-:Y:S05]  /*0900*/  EXIT ;  /* 0x000000000000794d */ /* 0x000fea0003800000 */
.L_x_0:
[----:B------:R-:W-:-:S00]  /*0910*/  BRA `(.L_x_0) ;  /* 0xfffffffc00fc7947 */ /* 0x000fc0000383ffff */
[----:B------:R-:W-:-:S00]  /*0920*/  NOP ;  /* 0x0000000000007918 */ /* 0x000fc00000000000 */
        /* <DEDUP_REMOVED lines=13> */
.L_x_1:


//--------------------- .nv.shared.triton_poi_fused_0 --------------------------
	.section	.nv.shared.triton_poi_fused_0,"aw",@nobits
	.sectionflags	@""
	.align	16
	.zero		1024


//--------------------- .nv.constant0.triton_poi_fused_0 --------------------------
	.section	.nv.constant0.triton_poi_fused_0,"a",@progbits
	.sectionflags	@""
	.align	4
.nv.constant0.triton_poi_fused_0:
	.zero		552
